//
// Generated by NVIDIA NVVM Compiler
//
// Compiler Build ID: CL-36424714
// Cuda compilation tools, release 13.0, V13.0.88
// Based on NVVM 20.0.0
//

.version 9.0
.target sm_100
.address_size 64

	// .globl	_Z17simple_add_kernelPKfS0_Pfi

.visible .entry _Z17simple_add_kernelPKfS0_Pfi(
	.param .u64 .ptr .align 1 _Z17simple_add_kernelPKfS0_Pfi_param_0,
	.param .u64 .ptr .align 1 _Z17simple_add_kernelPKfS0_Pfi_param_1,
	.param .u64 .ptr .align 1 _Z17simple_add_kernelPKfS0_Pfi_param_2,
	.param .u32 _Z17simple_add_kernelPKfS0_Pfi_param_3
)
{
	.reg .pred 	%p<2>;
	.reg .b32 	%r<6>;
	.reg .b32 	%f<4>;
	.reg .b64 	%rd<11>;

	ld.param.u64 	%rd1, [_Z17simple_add_kernelPKfS0_Pfi_param_0];
	ld.param.u64 	%rd2, [_Z17simple_add_kernelPKfS0_Pfi_param_1];
	ld.param.u64 	%rd3, [_Z17simple_add_kernelPKfS0_Pfi_param_2];
	ld.param.u32 	%r2, [_Z17simple_add_kernelPKfS0_Pfi_param_3];
	mov.u32 	%r3, %ctaid.x;
	mov.u32 	%r4, %ntid.x;
	mov.u32 	%r5, %tid.x;
	mad.lo.s32 	%r1, %r3, %r4, %r5;
	setp.ge.s32 	%p1, %r1, %r2;
	@%p1 bra 	$L__BB0_2;
	cvta.to.global.u64 	%rd4, %rd1;
	cvta.to.global.u64 	%rd5, %rd2;
	cvta.to.global.u64 	%rd6, %rd3;
	mul.wide.s32 	%rd7, %r1, 4;
	add.s64 	%rd8, %rd4, %rd7;
	ld.global.f32 	%f1, [%rd8];
	add.s64 	%rd9, %rd5, %rd7;
	ld.global.f32 	%f2, [%rd9];
	add.f32 	%f3, %f1, %f2;
	add.s64 	%rd10, %rd6, %rd7;
	st.global.f32 	[%rd10], %f3;
$L__BB0_2:
	ret;

}


// ===== COMPILED SASS (sm_100) =====

	.target	sm_100

	.elftype	@"ET_EXEC"


//--------------------- .note.nv.tkinfo           --------------------------
	.section	.note.nv.tkinfo,"",@"SHT_NOTE"
	.sectionflags	@"SHF_NOTE_NV_TKINFO"
	.tkinfo
        /*0018*/ 	.word	0x00000002
        /*0030*/ 	.string	""
        /*0030*/ 	.string	"ptxas"
        /*0030*/ 	.string	"Cuda compilation tools, release 13.0, V13.0.88"
        /*0030*/ 	.string	"Build cuda_13.0.r13.0/compiler.36424714_0"
        /*0030*/ 	.string	"-arch sm_100 -m 64 "



//--------------------- .note.nv.cuinfo           --------------------------
	.section	.note.nv.cuinfo,"",@"SHT_NOTE"
	.sectionflags	@"SHF_NOTE_NV_CUINFO"
        /*0018*/ 	.short	0x0002
        /*001a*/ 	.short	0x0064
        /*001c*/ 	.short	0x0082
	.zero		2


//--------------------- .nv.info                  --------------------------
	.section	.nv.info,"",@"SHT_CUDA_INFO"
	.align	4


	//----- nvinfo : EIATTR_REGCOUNT
	.align		4
        /*0000*/ 	.byte	0x04, 0x2f
        /*0002*/ 	.short	(.L_1 - .L_0)
	.align		4
.L_0:
        /*0004*/ 	.word	index@(_Z17simple_add_kernelPKfS0_Pfi)
        /*0008*/ 	.word	0x0000000c


	//----- nvinfo : EIATTR_FRAME_SIZE
	.align		4
.L_1:
        /*000c*/ 	.byte	0x04, 0x11
        /*000e*/ 	.short	(.L_3 - .L_2)
	.align		4
.L_2:
        /*0010*/ 	.word	index@(_Z17simple_add_kernelPKfS0_Pfi)
        /*0014*/ 	.word	0x00000000


	//----- nvinfo : EIATTR_MIN_STACK_SIZE
	.align		4
.L_3:
        /*0018*/ 	.byte	0x04, 0x12
        /*001a*/ 	.short	(.L_5 - .L_4)
	.align		4
.L_4:
        /*001c*/ 	.word	index@(_Z17simple_add_kernelPKfS0_Pfi)
        /*0020*/ 	.word	0x00000000
.L_5:


//--------------------- .nv.compat                --------------------------
	.section	.nv.compat,"",@"SHT_CUDA_COMPAT_INFO"
	.align	4
        /*0000*/ 	.byte	0x02, 0x09, 0x00, 0x00, 0x02, 0x02, 0x01, 0x00, 0x02, 0x05, 0x05, 0x00, 0x03, 0x07, 0x01, 0x01
        /*0010*/ 	.byte	0x02, 0x03, 0x00, 0x00, 0x02, 0x06, 0x01, 0x00, 0x04, 0x0b, 0x08, 0x00, 0x09, 0x00, 0x00, 0x00
        /*0020*/ 	.byte	0x00, 0x00, 0x00, 0x00


//--------------------- .nv.info._Z17simple_add_kernelPKfS0_Pfi --------------------------
	.section	.nv.info._Z17simple_add_kernelPKfS0_Pfi,"",@"SHT_CUDA_INFO"
	.sectionflags	@""
	.align	4


	//----- nvinfo : EIATTR_CUDA_API_VERSION
	.align		4
        /*0000*/ 	.byte	0x04, 0x37
        /*0002*/ 	.short	(.L_7 - .L_6)
.L_6:
        /*0004*/ 	.word	0x00000082


	//----- nvinfo : EIATTR_KPARAM_INFO
	.align		4
.L_7:
        /*0008*/ 	.byte	0x04, 0x17
        /*000a*/ 	.short	(.L_9 - .L_8)
.L_8:
        /*000c*/ 	.word	0x00000000
        /*0010*/ 	.short	0x0003
        /*0012*/ 	.short	0x0018
        /*0014*/ 	.byte	0x00, 0xf0, 0x11, 0x00


	//----- nvinfo : EIATTR_KPARAM_INFO
	.align		4
.L_9:
        /*0018*/ 	.byte	0x04, 0x17
        /*001a*/ 	.short	(.L_11 - .L_10)
.L_10:
        /*001c*/ 	.word	0x00000000
        /*0020*/ 	.short	0x0002
        /*0022*/ 	.short	0x0010
        /*0024*/ 	.byte	0x00, 0xf5, 0x21, 0x00


	//----- nvinfo : EIATTR_KPARAM_INFO
	.align		4
.L_11:
        /*0028*/ 	.byte	0x04, 0x17
        /*002a*/ 	.short	(.L_13 - .L_12)
.L_12:
        /*002c*/ 	.word	0x00000000
        /*0030*/ 	.short	0x0001
        /*0032*/ 	.short	0x0008
        /*0034*/ 	.byte	0x00, 0xf5, 0x21, 0x00


	//----- nvinfo : EIATTR_KPARAM_INFO
	.align		4
.L_13:
        /*0038*/ 	.byte	0x04, 0x17
        /*003a*/ 	.short	(.L_15 - .L_14)
.L_14:
        /*003c*/ 	.word	0x00000000
        /*0040*/ 	.short	0x0000
        /*0042*/ 	.short	0x0000
        /*0044*/ 	.byte	0x00, 0xf5, 0x21, 0x00


	//----- nvinfo : EIATTR_SPARSE_MMA_MASK
	.align		4
.L_15:
        /*0048*/ 	.byte	0x03, 0x50
        /*004a*/ 	.short	0x0000


	//----- nvinfo : EIATTR_MAXREG_COUNT
	.align		4
        /*004c*/ 	.byte	0x03, 0x1b
        /*004e*/ 	.short	0x00ff


	//----- nvinfo : EIATTR_MERCURY_ISA_VERSION
	.align		4
        /*0050*/ 	.byte	0x03, 0x5f
        /*0052*/ 	.short	0x0101


	//----- nvinfo : EIATTR_VRC_CTA_INIT_COUNT
	.align		4
        /*0054*/ 	.byte	0x02, 0x4a
	.zero		1
	.zero		1


	//----- nvinfo : EIATTR_EXIT_INSTR_OFFSETS
	.align		4
        /*0058*/ 	.byte	0x04, 0x1c
        /*005a*/ 	.short	(.L_17 - .L_16)


	//   ....[0]....
.L_16:
        /*005c*/ 	.word	0x00000070


	//   ....[1]....
        /*0060*/ 	.word	0x00000130


	//----- nvinfo : EIATTR_CBANK_PARAM_SIZE
	.align		4
.L_17:
        /*0064*/ 	.byte	0x03, 0x19
        /*0066*/ 	.short	0x001c


	//----- nvinfo : EIATTR_PARAM_CBANK
	.align		4
        /*0068*/ 	.byte	0x04, 0x0a
        /*006a*/ 	.short	(.L_19 - .L_18)
	.align		4
.L_18:
        /*006c*/ 	.word	index@(.nv.constant0._Z17simple_add_kernelPKfS0_Pfi)
        /*0070*/ 	.short	0x0380
        /*0072*/ 	.short	0x001c


	//----- nvinfo : EIATTR_SW_WAR
	.align		4
.L_19:
        /*0074*/ 	.byte	0x04, 0x36
        /*0076*/ 	.short	(.L_21 - .L_20)
.L_20:
        /*0078*/ 	.word	0x00000008
.L_21:


//--------------------- .nv.callgraph             --------------------------
	.section	.nv.callgraph,"",@"SHT_CUDA_CALLGRAPH"
	.align	4
	.sectionentsize	8
	.align		4
        /*0000*/ 	.word	0x00000000
	.align		4
        /*0004*/ 	.word	0xffffffff
	.align		4
        /*0008*/ 	.word	0x00000000
	.align		4
        /*000c*/ 	.word	0xfffffffe
	.align		4
        /*0010*/ 	.word	0x00000000
	.align		4
        /*0014*/ 	.word	0xfffffffd
	.align		4
        /*0018*/ 	.word	0x00000000
	.align		4
        /*001c*/ 	.word	0xfffffffc


//--------------------- .text._Z17simple_add_kernelPKfS0_Pfi --------------------------
	.section	.text._Z17simple_add_kernelPKfS0_Pfi,"ax",@progbits
	.align	128
        .global         _Z17simple_add_kernelPKfS0_Pfi
        .type           _Z17simple_add_kernelPKfS0_Pfi,@function
        .size           _Z17simple_add_kernelPKfS0_Pfi,(.L_x_1 - _Z17simple_add_kernelPKfS0_Pfi)
        .other          _Z17simple_add_kernelPKfS0_Pfi,@"STO_CUDA_ENTRY STV_DEFAULT"
_Z17simple_add_kernelPKfS0_Pfi:
.text._Z17simple_add_kernelPKfS0_Pfi:
[----:B------:R-:W-:Y:S01]  /*0000*/  LDC R1, c[0x0][0x37c] ;  /* 0x0000df00ff017b82 */ /* 0x000fe20000000800 */
[----:B------:R-:W0:Y:S07]  /*0010*/  S2R R0, SR_TID.X ;  /* 0x0000000000007919 */ /* 0x000e2e0000002100 */
[----:B------:R-:W0:Y:S01]  /*0020*/  S2UR UR4, SR_CTAID.X ;  /* 0x00000000000479c3 */ /* 0x000e220000002500 */
[----:B------:R-:W1:Y:S07]  /*0030*/  LDCU UR5, c[0x0][0x398] ;  /* 0x00007300ff0577ac */ /* 0x000e6e0008000800 */
[----:B------:R-:W0:Y:S02]  /*0040*/  LDC R9, c[0x0][0x360] ;  /* 0x0000d800ff097b82 */ /* 0x000e240000000800 */
[----:B0-----:R-:W-:-:S05]  /*0050*/  IMAD R9, R9, UR4, R0 ;  /* 0x0000000409097c24 */ /* 0x001fca000f8e0200 */
[----:B-1----:R-:W-:-:S13]  /*0060*/  ISETP.GE.AND P0, PT, R9, UR5, PT ;  /* 0x0000000509007c0c */ /* 0x002fda000bf06270 */
[----:B------:R-:W-:Y:S05]  /*0070*/  @P0 EXIT ;  /* 0x000000000000094d */ /* 0x000fea0003800000 */
[----:B------:R-:W0:Y:S01]  /*0080*/  LDC.64 R2, c[0x0][0x380] ;  /* 0x0000e000ff027b82 */ /* 0x000e220000000a00 */
[----:B------:R-:W1:Y:S07]  /*0090*/  LDCU.64 UR4, c[0x0][0x358] ;  /* 0x00006b00ff0477ac */ /* 0x000e6e0008000a00 */
[----:B------:R-:W2:Y:S08]  /*00a0*/  LDC.64 R4, c[0x0][0x388] ;  /* 0x0000e200ff047b82 */ /* 0x000eb00000000a00 */
[----:B------:R-:W3:Y:S01]  /*00b0*/  LDC.64 R6, c[0x0][0x390] ;  /* 0x0000e400ff067b82 */ /* 0x000ee20000000a00 */
[----:B0-----:R-:W-:-:S06]  /*00c0*/  IMAD.WIDE R2, R9, 0x4, R2 ;  /* 0x0000000409027825 */ /* 0x001fcc00078e0202 */
[----:B-1----:R-:W4:Y:S01]  /*00d0*/  LDG.E R2, desc[UR4][R2.64] ;  /* 0x0000000402027981 */ /* 0x002f22000c1e1900 */
[----:B--2---:R-:W-:-:S06]  /*00e0*/  IMAD.WIDE R4, R9, 0x4, R4 ;  /* 0x0000000409047825 */ /* 0x004fcc00078e0204 */
[----:B------:R-:W4:Y:S01]  /*00f0*/  LDG.E R5, desc[UR4][R4.64] ;  /* 0x0000000404057981 */ /* 0x000f22000c1e1900 */
[----:B---3--:R-:W-:-:S04]  /*0100*/  IMAD.WIDE R6, R9, 0x4, R6 ;  /* 0x0000000409067825 */ /* 0x008fc800078e0206 */
[----:B----4-:R-:W-:-:S05]  /*0110*/  FADD R9, R2, R5 ;  /* 0x0000000502097221 */ /* 0x010fca0000000000 */
[----:B------:R-:W-:Y:S01]  /*0120*/  STG.E desc[UR4][R6.64], R9 ;  /* 0x0000000906007986 */ /* 0x000fe2000c101904 */
[----:B------:R-:W-:Y:S05]  /*0130*/  EXIT ;  /* 0x000000000000794d */ /* 0x000fea0003800000 */
.L_x_0:
[----:B------:R-:W-:-:S00]  /*0140*/  BRA `(.L_x_0) ;  /* 0xfffffffc00fc7947 */ /* 0x000fc0000383ffff */
[----:B------:R-:W-:-:S00]  /*0150*/  NOP ;  /* 0x0000000000007918 */ /* 0x000fc00000000000 */
        /* <DEDUP_REMOVED lines=10> */
.L_x_1:


//--------------------- .nv.shared.reserved.0     --------------------------
	.section	.nv.shared.reserved.0,"aw",@nobits
	.weak		__nv_reservedSMEM_offset_0_alias
	.size		__nv_reservedSMEM_offset_0_alias, 0, 64
	.other		__nv_reservedSMEM_offset_0_alias,@"STO_CUDA_RESERVED_SHARED STV_DEFAULT"
__nv_reservedSMEM_offset_0_alias:
	.zero		0
	.zero		64


//--------------------- .nv.constant0._Z17simple_add_kernelPKfS0_Pfi --------------------------
	.section	.nv.constant0._Z17simple_add_kernelPKfS0_Pfi,"a",@progbits
	.sectionflags	@""
	.align	4
.nv.constant0._Z17simple_add_kernelPKfS0_Pfi:
	.zero		924


//--------------------- SYMBOLS --------------------------

	.type		.nv.reservedSmem.offset0,@object
	.size		.nv.reservedSmem.offset0,0x4
